//
// Generated by NVIDIA NVVM Compiler
//
// Compiler Build ID: CL-36424714
// Cuda compilation tools, release 13.0, V13.0.88
// Based on NVVM 20.0.0
//

.version 9.0
.target sm_100
.address_size 64

	// .globl	_Z14extractIEEE754PfPiS0_S0_

.visible .entry _Z14extractIEEE754PfPiS0_S0_(
	.param .u64 .ptr .align 1 _Z14extractIEEE754PfPiS0_S0__param_0,
	.param .u64 .ptr .align 1 _Z14extractIEEE754PfPiS0_S0__param_1,
	.param .u64 .ptr .align 1 _Z14extractIEEE754PfPiS0_S0__param_2,
	.param .u64 .ptr .align 1 _Z14extractIEEE754PfPiS0_S0__param_3
)
{
	.reg .b32 	%r<10>;
	.reg .b64 	%rd<14>;

	ld.param.u64 	%rd1, [_Z14extractIEEE754PfPiS0_S0__param_0];
	ld.param.u64 	%rd2, [_Z14extractIEEE754PfPiS0_S0__param_1];
	ld.param.u64 	%rd3, [_Z14extractIEEE754PfPiS0_S0__param_2];
	ld.param.u64 	%rd4, [_Z14extractIEEE754PfPiS0_S0__param_3];
	cvta.to.global.u64 	%rd5, %rd4;
	cvta.to.global.u64 	%rd6, %rd3;
	cvta.to.global.u64 	%rd7, %rd2;
	cvta.to.global.u64 	%rd8, %rd1;
	mov.u32 	%r1, %tid.x;
	mov.u32 	%r2, %ctaid.x;
	mov.u32 	%r3, %ntid.x;
	mad.lo.s32 	%r4, %r2, %r3, %r1;
	mul.wide.s32 	%rd9, %r4, 4;
	add.s64 	%rd10, %rd8, %rd9;
	ld.global.u32 	%r5, [%rd10];
	shr.u32 	%r6, %r5, 31;
	add.s64 	%rd11, %rd7, %rd9;
	st.global.u32 	[%rd11], %r6;
	shr.u32 	%r7, %r5, 23;
	and.b32  	%r8, %r7, 255;
	add.s64 	%rd12, %rd6, %rd9;
	st.global.u32 	[%rd12], %r8;
	and.b32  	%r9, %r5, 8388607;
	add.s64 	%rd13, %rd5, %rd9;
	st.global.u32 	[%rd13], %r9;
	ret;

}


// ===== COMPILED SASS (sm_100) =====

	.target	sm_100

	.elftype	@"ET_EXEC"


//--------------------- .note.nv.tkinfo           --------------------------
	.section	.note.nv.tkinfo,"",@"SHT_NOTE"
	.sectionflags	@"SHF_NOTE_NV_TKINFO"
	.tkinfo
        /*0018*/ 	.word	0x00000002
        /*0030*/ 	.string	""
        /*0030*/ 	.string	"ptxas"
        /*0030*/ 	.string	"Cuda compilation tools, release 13.0, V13.0.88"
        /*0030*/ 	.string	"Build cuda_13.0.r13.0/compiler.36424714_0"
        /*0030*/ 	.string	"-arch sm_100 -m 64 "



//--------------------- .note.nv.cuinfo           --------------------------
	.section	.note.nv.cuinfo,"",@"SHT_NOTE"
	.sectionflags	@"SHF_NOTE_NV_CUINFO"
        /*0018*/ 	.short	0x0002
        /*001a*/ 	.short	0x0064
        /*001c*/ 	.short	0x0082
	.zero		2


//--------------------- .nv.info                  --------------------------
	.section	.nv.info,"",@"SHT_CUDA_INFO"
	.align	4


	//----- nvinfo : EIATTR_REGCOUNT
	.align		4
        /*0000*/ 	.byte	0x04, 0x2f
        /*0002*/ 	.short	(.L_1 - .L_0)
	.align		4
.L_0:
        /*0004*/ 	.word	index@(_Z14extractIEEE754PfPiS0_S0_)
        /*0008*/ 	.word	0x00000012


	//----- nvinfo : EIATTR_FRAME_SIZE
	.align		4
.L_1:
        /*000c*/ 	.byte	0x04, 0x11
        /*000e*/ 	.short	(.L_3 - .L_2)
	.align		4
.L_2:
        /*0010*/ 	.word	index@(_Z14extractIEEE754PfPiS0_S0_)
        /*0014*/ 	.word	0x00000000


	//----- nvinfo : EIATTR_MIN_STACK_SIZE
	.align		4
.L_3:
        /*0018*/ 	.byte	0x04, 0x12
        /*001a*/ 	.short	(.L_5 - .L_4)
	.align		4
.L_4:
        /*001c*/ 	.word	index@(_Z14extractIEEE754PfPiS0_S0_)
        /*0020*/ 	.word	0x00000000
.L_5:


//--------------------- .nv.compat                --------------------------
	.section	.nv.compat,"",@"SHT_CUDA_COMPAT_INFO"
	.align	4
        /*0000*/ 	.byte	0x02, 0x09, 0x00, 0x00, 0x02, 0x02, 0x01, 0x00, 0x02, 0x05, 0x05, 0x00, 0x03, 0x07, 0x01, 0x01
        /*0010*/ 	.byte	0x02, 0x03, 0x00, 0x00, 0x02, 0x06, 0x01, 0x00, 0x04, 0x0b, 0x08, 0x00, 0x09, 0x00, 0x00, 0x00
        /*0020*/ 	.byte	0x00, 0x00, 0x00, 0x00


//--------------------- .nv.info._Z14extractIEEE754PfPiS0_S0_ --------------------------
	.section	.nv.info._Z14extractIEEE754PfPiS0_S0_,"",@"SHT_CUDA_INFO"
	.sectionflags	@""
	.align	4


	//----- nvinfo : EIATTR_CUDA_API_VERSION
	.align		4
        /*0000*/ 	.byte	0x04, 0x37
        /*0002*/ 	.short	(.L_7 - .L_6)
.L_6:
        /*0004*/ 	.word	0x00000082


	//----- nvinfo : EIATTR_KPARAM_INFO
	.align		4
.L_7:
        /*0008*/ 	.byte	0x04, 0x17
        /*000a*/ 	.short	(.L_9 - .L_8)
.L_8:
        /*000c*/ 	.word	0x00000000
        /*0010*/ 	.short	0x0003
        /*0012*/ 	.short	0x0018
        /*0014*/ 	.byte	0x00, 0xf5, 0x21, 0x00


	//----- nvinfo : EIATTR_KPARAM_INFO
	.align		4
.L_9:
        /*0018*/ 	.byte	0x04, 0x17
        /*001a*/ 	.short	(.L_11 - .L_10)
.L_10:
        /*001c*/ 	.word	0x00000000
        /*0020*/ 	.short	0x0002
        /*0022*/ 	.short	0x0010
        /*0024*/ 	.byte	0x00, 0xf5, 0x21, 0x00


	//----- nvinfo : EIATTR_KPARAM_INFO
	.align		4
.L_11:
        /*0028*/ 	.byte	0x04, 0x17
        /*002a*/ 	.short	(.L_13 - .L_12)
.L_12:
        /*002c*/ 	.word	0x00000000
        /*0030*/ 	.short	0x0001
        /*0032*/ 	.short	0x0008
        /*0034*/ 	.byte	0x00, 0xf5, 0x21, 0x00


	//----- nvinfo : EIATTR_KPARAM_INFO
	.align		4
.L_13:
        /*0038*/ 	.byte	0x04, 0x17
        /*003a*/ 	.short	(.L_15 - .L_14)
.L_14:
        /*003c*/ 	.word	0x00000000
        /*0040*/ 	.short	0x0000
        /*0042*/ 	.short	0x0000
        /*0044*/ 	.byte	0x00, 0xf5, 0x21, 0x00


	//----- nvinfo : EIATTR_SPARSE_MMA_MASK
	.align		4
.L_15:
        /*0048*/ 	.byte	0x03, 0x50
        /*004a*/ 	.short	0x0000


	//----- nvinfo : EIATTR_MAXREG_COUNT
	.align		4
        /*004c*/ 	.byte	0x03, 0x1b
        /*004e*/ 	.short	0x00ff


	//----- nvinfo : EIATTR_MERCURY_ISA_VERSION
	.align		4
        /*0050*/ 	.byte	0x03, 0x5f
        /*0052*/ 	.short	0x0101


	//----- nvinfo : EIATTR_VRC_CTA_INIT_COUNT
	.align		4
        /*0054*/ 	.byte	0x02, 0x4a
	.zero		1
	.zero		1


	//----- nvinfo : EIATTR_EXIT_INSTR_OFFSETS
	.align		4
        /*0058*/ 	.byte	0x04, 0x1c
        /*005a*/ 	.short	(.L_17 - .L_16)


	//   ....[0]....
.L_16:
        /*005c*/ 	.word	0x00000160


	//----- nvinfo : EIATTR_CBANK_PARAM_SIZE
	.align		4
.L_17:
        /*0060*/ 	.byte	0x03, 0x19
        /*0062*/ 	.short	0x0020


	//----- nvinfo : EIATTR_PARAM_CBANK
	.align		4
        /*0064*/ 	.byte	0x04, 0x0a
        /*0066*/ 	.short	(.L_19 - .L_18)
	.align		4
.L_18:
        /*0068*/ 	.word	index@(.nv.constant0._Z14extractIEEE754PfPiS0_S0_)
        /*006c*/ 	.short	0x0380
        /*006e*/ 	.short	0x0020


	//----- nvinfo : EIATTR_SW_WAR
	.align		4
.L_19:
        /*0070*/ 	.byte	0x04, 0x36
        /*0072*/ 	.short	(.L_21 - .L_20)
.L_20:
        /*0074*/ 	.word	0x00000008
.L_21:


//--------------------- .nv.callgraph             --------------------------
	.section	.nv.callgraph,"",@"SHT_CUDA_CALLGRAPH"
	.align	4
	.sectionentsize	8
	.align		4
        /*0000*/ 	.word	0x00000000
	.align		4
        /*0004*/ 	.word	0xffffffff
	.align		4
        /*0008*/ 	.word	0x00000000
	.align		4
        /*000c*/ 	.word	0xfffffffe
	.align		4
        /*0010*/ 	.word	0x00000000
	.align		4
        /*0014*/ 	.word	0xfffffffd
	.align		4
        /*0018*/ 	.word	0x00000000
	.align		4
        /*001c*/ 	.word	0xfffffffc


//--------------------- .text._Z14extractIEEE754PfPiS0_S0_ --------------------------
	.section	.text._Z14extractIEEE754PfPiS0_S0_,"ax",@progbits
	.align	128
        .global         _Z14extractIEEE754PfPiS0_S0_
        .type           _Z14extractIEEE754PfPiS0_S0_,@function
        .size           _Z14extractIEEE754PfPiS0_S0_,(.L_x_1 - _Z14extractIEEE754PfPiS0_S0_)
        .other          _Z14extractIEEE754PfPiS0_S0_,@"STO_CUDA_ENTRY STV_DEFAULT"
_Z14extractIEEE754PfPiS0_S0_:
.text._Z14extractIEEE754PfPiS0_S0_:
[----:B------:R-:W-:Y:S01]  /*0000*/  LDC R1, c[0x0][0x37c] ;  /* 0x0000df00ff017b82 */ /* 0x000fe20000000800 */
[----:B------:R-:W0:Y:S07]  /*0010*/  S2R R11, SR_TID.X ;  /* 0x00000000000b7919 */ /* 0x000e2e0000002100 */
[----:B------:R-:W0:Y:S01]  /*0020*/  S2UR UR6, SR_CTAID.X ;  /* 0x00000000000679c3 */ /* 0x000e220000002500 */
[----:B------:R-:W1:Y:S07]  /*0030*/  LDCU.64 UR4, c[0x0][0x358] ;  /* 0x00006b00ff0477ac */ /* 0x000e6e0008000a00 */
[----:B------:R-:W0:Y:S08]  /*0040*/  LDC R0, c[0x0][0x360] ;  /* 0x0000d800ff007b82 */ /* 0x000e300000000800 */
[----:B------:R-:W2:Y:S08]  /*0050*/  LDC.64 R2, c[0x0][0x380] ;  /* 0x0000e000ff027b82 */ /* 0x000eb00000000a00 */
[----:B------:R-:W3:Y:S01]  /*0060*/  LDC.64 R4, c[0x0][0x388] ;  /* 0x0000e200ff047b82 */ /* 0x000ee20000000a00 */
[----:B0-----:R-:W-:-:S07]  /*0070*/  IMAD R11, R0, UR6, R11 ;  /* 0x00000006000b7c24 */ /* 0x001fce000f8e020b */
[----:B------:R-:W0:Y:S01]  /*0080*/  LDC.64 R6, c[0x0][0x390] ;  /* 0x0000e400ff067b82 */ /* 0x000e220000000a00 */
[----:B--2---:R-:W-:-:S07]  /*0090*/  IMAD.WIDE R2, R11, 0x4, R2 ;  /* 0x000000040b027825 */ /* 0x004fce00078e0202 */
[----:B------:R-:W2:Y:S01]  /*00a0*/  LDC.64 R8, c[0x0][0x398] ;  /* 0x0000e600ff087b82 */ /* 0x000ea20000000a00 */
[----:B-1----:R-:W4:Y:S01]  /*00b0*/  LDG.E R2, desc[UR4][R2.64] ;  /* 0x0000000402027981 */ /* 0x002f22000c1e1900 */
[----:B---3--:R-:W-:-:S04]  /*00c0*/  IMAD.WIDE R4, R11, 0x4, R4 ;  /* 0x000000040b047825 */ /* 0x008fc800078e0204 */
[----:B0-----:R-:W-:-:S04]  /*00d0*/  IMAD.WIDE R6, R11, 0x4, R6 ;  /* 0x000000040b067825 */ /* 0x001fc800078e0206 */
[----:B--2---:R-:W-:Y:S01]  /*00e0*/  IMAD.WIDE R8, R11, 0x4, R8 ;  /* 0x000000040b087825 */ /* 0x004fe200078e0208 */
[--C-:B----4-:R-:W-:Y:S02]  /*00f0*/  SHF.R.U32.HI R0, RZ, 0x17, R2.reuse ;  /* 0x00000017ff007819 */ /* 0x110fe40000011602 */
[----:B------:R-:W-:Y:S02]  /*0100*/  SHF.R.U32.HI R11, RZ, 0x1f, R2 ;  /* 0x0000001fff0b7819 */ /* 0x000fe40000011602 */
[----:B------:R-:W-:Y:S02]  /*0110*/  LOP3.LUT R13, R0, 0xff, RZ, 0xc0, !PT ;  /* 0x000000ff000d7812 */ /* 0x000fe400078ec0ff */
[----:B------:R-:W-:Y:S01]  /*0120*/  LOP3.LUT R15, R2, 0x7fffff, RZ, 0xc0, !PT ;  /* 0x007fffff020f7812 */ /* 0x000fe200078ec0ff */
[----:B------:R-:W-:Y:S04]  /*0130*/  STG.E desc[UR4][R4.64], R11 ;  /* 0x0000000b04007986 */ /* 0x000fe8000c101904 */
[----:B------:R-:W-:Y:S04]  /*0140*/  STG.E desc[UR4][R6.64], R13 ;  /* 0x0000000d06007986 */ /* 0x000fe8000c101904 */
[----:B------:R-:W-:Y:S01]  /*0150*/  STG.E desc[UR4][R8.64], R15 ;  /* 0x0000000f08007986 */ /* 0x000fe2000c101904 */
[----:B------:R-:W-:Y:S05]  /*0160*/  EXIT ;  /* 0x000000000000794d */ /* 0x000fea0003800000 */
.L_x_0:
[----:B------:R-:W-:-:S00]  /*0170*/  BRA `(.L_x_0) ;  /* 0xfffffffc00fc7947 */ /* 0x000fc0000383ffff */
[----:B------:R-:W-:-:S00]  /*0180*/  NOP ;  /* 0x0000000000007918 */ /* 0x000fc00000000000 */
[----:B------:R-:W-:-:S00]  /*0190*/  NOP ;  /* 0x0000000000007918 */ /* 0x000fc00000000000 */
[----:B------:R-:W-:-:S00]  /*01a0*/  NOP ;  /* 0x0000000000007918 */ /* 0x000fc00000000000 */
[----:B------:R-:W-:-:S00]  /*01b0*/  NOP ;  /* 0x0000000000007918 */ /* 0x000fc00000000000 */
[----:B------:R-:W-:-:S00]  /*01c0*/  NOP ;  /* 0x0000000000007918 */ /* 0x000fc00000000000 */
[----:B------:R-:W-:-:S00]  /*01d0*/  NOP ;  /* 0x0000000000007918 */ /* 0x000fc00000000000 */
[----:B------:R-:W-:-:S00]  /*01e0*/  NOP ;  /* 0x0000000000007918 */ /* 0x000fc00000000000 */
[----:B------:R-:W-:-:S00]  /*01f0*/  NOP ;  /* 0x0000000000007918 */ /* 0x000fc00000000000 */
.L_x_1:


//--------------------- .nv.shared.reserved.0     --------------------------
	.section	.nv.shared.reserved.0,"aw",@nobits
	.weak		__nv_reservedSMEM_offset_0_alias
	.size		__nv_reservedSMEM_offset_0_alias, 0, 64
	.other		__nv_reservedSMEM_offset_0_alias,@"STO_CUDA_RESERVED_SHARED STV_DEFAULT"
__nv_reservedSMEM_offset_0_alias:
	.zero		0
	.zero		64


//--------------------- .nv.constant0._Z14extractIEEE754PfPiS0_S0_ --------------------------
	.section	.nv.constant0._Z14extractIEEE754PfPiS0_S0_,"a",@progbits
	.sectionflags	@""
	.align	4
.nv.constant0._Z14extractIEEE754PfPiS0_S0_:
	.zero		928


//--------------------- SYMBOLS --------------------------

	.type		.nv.reservedSmem.offset0,@object
	.size		.nv.reservedSmem.offset0,0x4
